//
// Generated by NVIDIA NVVM Compiler
//
// Compiler Build ID: CL-36424714
// Cuda compilation tools, release 13.0, V13.0.88
// Based on NVVM 20.0.0
//

.version 9.0
.target sm_100
.address_size 64

	// .globl	_Z6vecAddPdS_S_i

.visible .entry _Z6vecAddPdS_S_i(
	.param .u64 .ptr .align 1 _Z6vecAddPdS_S_i_param_0,
	.param .u64 .ptr .align 1 _Z6vecAddPdS_S_i_param_1,
	.param .u64 .ptr .align 1 _Z6vecAddPdS_S_i_param_2,
	.param .u32 _Z6vecAddPdS_S_i_param_3
)
{
	.reg .pred 	%p<2>;
	.reg .b32 	%r<5>;
	.reg .b64 	%rd<11>;
	.reg .b64 	%fd<4>;

	ld.param.u64 	%rd1, [_Z6vecAddPdS_S_i_param_0];
	ld.param.u64 	%rd2, [_Z6vecAddPdS_S_i_param_1];
	ld.param.u64 	%rd3, [_Z6vecAddPdS_S_i_param_2];
	ld.param.u32 	%r2, [_Z6vecAddPdS_S_i_param_3];
	mov.u32 	%r3, %ctaid.x;
	mov.u32 	%r4, %tid.x;
	mad.lo.s32 	%r1, %r3, %r3, %r4;
	setp.ge.s32 	%p1, %r1, %r2;
	@%p1 bra 	$L__BB0_2;
	cvta.to.global.u64 	%rd4, %rd1;
	cvta.to.global.u64 	%rd5, %rd2;
	cvta.to.global.u64 	%rd6, %rd3;
	mul.wide.s32 	%rd7, %r1, 8;
	add.s64 	%rd8, %rd4, %rd7;
	ld.global.f64 	%fd1, [%rd8];
	add.s64 	%rd9, %rd5, %rd7;
	ld.global.f64 	%fd2, [%rd9];
	add.f64 	%fd3, %fd1, %fd2;
	add.s64 	%rd10, %rd6, %rd7;
	st.global.f64 	[%rd10], %fd3;
$L__BB0_2:
	ret;

}


// ===== COMPILED SASS (sm_100) =====

	.target	sm_100

	.elftype	@"ET_EXEC"


//--------------------- .note.nv.tkinfo           --------------------------
	.section	.note.nv.tkinfo,"",@"SHT_NOTE"
	.sectionflags	@"SHF_NOTE_NV_TKINFO"
	.tkinfo
        /*0018*/ 	.word	0x00000002
        /*0030*/ 	.string	""
        /*0030*/ 	.string	"ptxas"
        /*0030*/ 	.string	"Cuda compilation tools, release 13.0, V13.0.88"
        /*0030*/ 	.string	"Build cuda_13.0.r13.0/compiler.36424714_0"
        /*0030*/ 	.string	"-arch sm_100 -m 64 "



//--------------------- .note.nv.cuinfo           --------------------------
	.section	.note.nv.cuinfo,"",@"SHT_NOTE"
	.sectionflags	@"SHF_NOTE_NV_CUINFO"
        /*0018*/ 	.short	0x0002
        /*001a*/ 	.short	0x0064
        /*001c*/ 	.short	0x0082
	.zero		2


//--------------------- .nv.info                  --------------------------
	.section	.nv.info,"",@"SHT_CUDA_INFO"
	.align	4


	//----- nvinfo : EIATTR_REGCOUNT
	.align		4
        /*0000*/ 	.byte	0x04, 0x2f
        /*0002*/ 	.short	(.L_1 - .L_0)
	.align		4
.L_0:
        /*0004*/ 	.word	index@(_Z6vecAddPdS_S_i)
        /*0008*/ 	.word	0x0000000e


	//----- nvinfo : EIATTR_FRAME_SIZE
	.align		4
.L_1:
        /*000c*/ 	.byte	0x04, 0x11
        /*000e*/ 	.short	(.L_3 - .L_2)
	.align		4
.L_2:
        /*0010*/ 	.word	index@(_Z6vecAddPdS_S_i)
        /*0014*/ 	.word	0x00000000


	//----- nvinfo : EIATTR_MIN_STACK_SIZE
	.align		4
.L_3:
        /*0018*/ 	.byte	0x04, 0x12
        /*001a*/ 	.short	(.L_5 - .L_4)
	.align		4
.L_4:
        /*001c*/ 	.word	index@(_Z6vecAddPdS_S_i)
        /*0020*/ 	.word	0x00000000
.L_5:


//--------------------- .nv.compat                --------------------------
	.section	.nv.compat,"",@"SHT_CUDA_COMPAT_INFO"
	.align	4
        /*0000*/ 	.byte	0x02, 0x09, 0x00, 0x00, 0x02, 0x02, 0x01, 0x00, 0x02, 0x05, 0x05, 0x00, 0x03, 0x07, 0x01, 0x01
        /*0010*/ 	.byte	0x02, 0x03, 0x00, 0x00, 0x02, 0x06, 0x01, 0x00, 0x04, 0x0b, 0x08, 0x00, 0x01, 0x00, 0x00, 0x00
        /*0020*/ 	.byte	0x00, 0x00, 0x00, 0x00


//--------------------- .nv.info._Z6vecAddPdS_S_i --------------------------
	.section	.nv.info._Z6vecAddPdS_S_i,"",@"SHT_CUDA_INFO"
	.sectionflags	@""
	.align	4


	//----- nvinfo : EIATTR_CUDA_API_VERSION
	.align		4
        /*0000*/ 	.byte	0x04, 0x37
        /*0002*/ 	.short	(.L_7 - .L_6)
.L_6:
        /*0004*/ 	.word	0x00000082


	//----- nvinfo : EIATTR_KPARAM_INFO
	.align		4
.L_7:
        /*0008*/ 	.byte	0x04, 0x17
        /*000a*/ 	.short	(.L_9 - .L_8)
.L_8:
        /*000c*/ 	.word	0x00000000
        /*0010*/ 	.short	0x0003
        /*0012*/ 	.short	0x0018
        /*0014*/ 	.byte	0x00, 0xf0, 0x11, 0x00


	//----- nvinfo : EIATTR_KPARAM_INFO
	.align		4
.L_9:
        /*0018*/ 	.byte	0x04, 0x17
        /*001a*/ 	.short	(.L_11 - .L_10)
.L_10:
        /*001c*/ 	.word	0x00000000
        /*0020*/ 	.short	0x0002
        /*0022*/ 	.short	0x0010
        /*0024*/ 	.byte	0x00, 0xf5, 0x21, 0x00


	//----- nvinfo : EIATTR_KPARAM_INFO
	.align		4
.L_11:
        /*0028*/ 	.byte	0x04, 0x17
        /*002a*/ 	.short	(.L_13 - .L_12)
.L_12:
        /*002c*/ 	.word	0x00000000
        /*0030*/ 	.short	0x0001
        /*0032*/ 	.short	0x0008
        /*0034*/ 	.byte	0x00, 0xf5, 0x21, 0x00


	//----- nvinfo : EIATTR_KPARAM_INFO
	.align		4
.L_13:
        /*0038*/ 	.byte	0x04, 0x17
        /*003a*/ 	.short	(.L_15 - .L_14)
.L_14:
        /*003c*/ 	.word	0x00000000
        /*0040*/ 	.short	0x0000
        /*0042*/ 	.short	0x0000
        /*0044*/ 	.byte	0x00, 0xf5, 0x21, 0x00


	//----- nvinfo : EIATTR_SPARSE_MMA_MASK
	.align		4
.L_15:
        /*0048*/ 	.byte	0x03, 0x50
        /*004a*/ 	.short	0x0000


	//----- nvinfo : EIATTR_MAXREG_COUNT
	.align		4
        /*004c*/ 	.byte	0x03, 0x1b
        /*004e*/ 	.short	0x00ff


	//----- nvinfo : EIATTR_MERCURY_ISA_VERSION
	.align		4
        /*0050*/ 	.byte	0x03, 0x5f
        /*0052*/ 	.short	0x0101


	//----- nvinfo : EIATTR_VRC_CTA_INIT_COUNT
	.align		4
        /*0054*/ 	.byte	0x02, 0x4a
	.zero		1
	.zero		1


	//----- nvinfo : EIATTR_EXIT_INSTR_OFFSETS
	.align		4
        /*0058*/ 	.byte	0x04, 0x1c
        /*005a*/ 	.short	(.L_17 - .L_16)


	//   ....[0]....
.L_16:
        /*005c*/ 	.word	0x00000060


	//   ....[1]....
        /*0060*/ 	.word	0x00000120


	//----- nvinfo : EIATTR_CBANK_PARAM_SIZE
	.align		4
.L_17:
        /*0064*/ 	.byte	0x03, 0x19
        /*0066*/ 	.short	0x001c


	//----- nvinfo : EIATTR_PARAM_CBANK
	.align		4
        /*0068*/ 	.byte	0x04, 0x0a
        /*006a*/ 	.short	(.L_19 - .L_18)
	.align		4
.L_18:
        /*006c*/ 	.word	index@(.nv.constant0._Z6vecAddPdS_S_i)
        /*0070*/ 	.short	0x0380
        /*0072*/ 	.short	0x001c


	//----- nvinfo : EIATTR_SW_WAR
	.align		4
.L_19:
        /*0074*/ 	.byte	0x04, 0x36
        /*0076*/ 	.short	(.L_21 - .L_20)
.L_20:
        /*0078*/ 	.word	0x00000008
.L_21:


//--------------------- .nv.callgraph             --------------------------
	.section	.nv.callgraph,"",@"SHT_CUDA_CALLGRAPH"
	.align	4
	.sectionentsize	8
	.align		4
        /*0000*/ 	.word	0x00000000
	.align		4
        /*0004*/ 	.word	0xffffffff
	.align		4
        /*0008*/ 	.word	0x00000000
	.align		4
        /*000c*/ 	.word	0xfffffffe
	.align		4
        /*0010*/ 	.word	0x00000000
	.align		4
        /*0014*/ 	.word	0xfffffffd
	.align		4
        /*0018*/ 	.word	0x00000000
	.align		4
        /*001c*/ 	.word	0xfffffffc


//--------------------- .text._Z6vecAddPdS_S_i    --------------------------
	.section	.text._Z6vecAddPdS_S_i,"ax",@progbits
	.align	128
        .global         _Z6vecAddPdS_S_i
        .type           _Z6vecAddPdS_S_i,@function
        .size           _Z6vecAddPdS_S_i,(.L_x_1 - _Z6vecAddPdS_S_i)
        .other          _Z6vecAddPdS_S_i,@"STO_CUDA_ENTRY STV_DEFAULT"
_Z6vecAddPdS_S_i:
.text._Z6vecAddPdS_S_i:
[----:B------:R-:W-:Y:S01]  /*0000*/  LDC R1, c[0x0][0x37c] ;  /* 0x0000df00ff017b82 */ /* 0x000fe20000000800 */
[----:B------:R-:W0:Y:S01]  /*0010*/  S2R R11, SR_CTAID.X ;  /* 0x00000000000b7919 */ /* 0x000e220000002500 */
[----:B------:R-:W1:Y:S01]  /*0020*/  LDCU UR4, c[0x0][0x398] ;  /* 0x00007300ff0477ac */ /* 0x000e620008000800 */
[----:B------:R-:W0:Y:S02]  /*0030*/  S2R R0, SR_TID.X ;  /* 0x0000000000007919 */ /* 0x000e240000002100 */
[----:B0-----:R-:W-:-:S05]  /*0040*/  IMAD R11, R11, R11, R0 ;  /* 0x0000000b0b0b7224 */ /* 0x001fca00078e0200 */
[----:B-1----:R-:W-:-:S13]  /*0050*/  ISETP.GE.AND P0, PT, R11, UR4, PT ;  /* 0x000000040b007c0c */ /* 0x002fda000bf06270 */
[----:B------:R-:W-:Y:S05]  /*0060*/  @P0 EXIT ;  /* 0x000000000000094d */ /* 0x000fea0003800000 */
[----:B------:R-:W0:Y:S01]  /*0070*/  LDC.64 R2, c[0x0][0x380] ;  /* 0x0000e000ff027b82 */ /* 0x000e220000000a00 */
[----:B------:R-:W1:Y:S07]  /*0080*/  LDCU.64 UR4, c[0x0][0x358] ;  /* 0x00006b00ff0477ac */ /* 0x000e6e0008000a00 */
[----:B------:R-:W2:Y:S08]  /*0090*/  LDC.64 R4, c[0x0][0x388] ;  /* 0x0000e200ff047b82 */ /* 0x000eb00000000a00 */
[----:B------:R-:W3:Y:S01]  /*00a0*/  LDC.64 R8, c[0x0][0x390] ;  /* 0x0000e400ff087b82 */ /* 0x000ee20000000a00 */
[----:B0-----:R-:W-:-:S06]  /*00b0*/  IMAD.WIDE R2, R11, 0x8, R2 ;  /* 0x000000080b027825 */ /* 0x001fcc00078e0202 */
[----:B-1----:R-:W4:Y:S01]  /*00c0*/  LDG.E.64 R2, desc[UR4][R2.64] ;  /* 0x0000000402027981 */ /* 0x002f22000c1e1b00 */
[----:B--2---:R-:W-:-:S06]  /*00d0*/  IMAD.WIDE R4, R11, 0x8, R4 ;  /* 0x000000080b047825 */ /* 0x004fcc00078e0204 */
[----:B------:R-:W4:Y:S01]  /*00e0*/  LDG.E.64 R4, desc[UR4][R4.64] ;  /* 0x0000000404047981 */ /* 0x000f22000c1e1b00 */
[----:B---3--:R-:W-:Y:S01]  /*00f0*/  IMAD.WIDE R8, R11, 0x8, R8 ;  /* 0x000000080b087825 */ /* 0x008fe200078e0208 */
[----:B----4-:R-:W-:-:S07]  /*0100*/  DADD R6, R2, R4 ;  /* 0x0000000002067229 */ /* 0x010fce0000000004 */
[----:B------:R-:W-:Y:S01]  /*0110*/  STG.E.64 desc[UR4][R8.64], R6 ;  /* 0x0000000608007986 */ /* 0x000fe2000c101b04 */
[----:B------:R-:W-:Y:S05]  /*0120*/  EXIT ;  /* 0x000000000000794d */ /* 0x000fea0003800000 */
.L_x_0:
[----:B------:R-:W-:-:S00]  /*0130*/  BRA `(.L_x_0) ;  /* 0xfffffffc00fc7947 */ /* 0x000fc0000383ffff */
[----:B------:R-:W-:-:S00]  /*0140*/  NOP ;  /* 0x0000000000007918 */ /* 0x000fc00000000000 */
        /* <DEDUP_REMOVED lines=11> */
.L_x_1:


//--------------------- .nv.shared.reserved.0     --------------------------
	.section	.nv.shared.reserved.0,"aw",@nobits
	.weak		__nv_reservedSMEM_offset_0_alias
	.size		__nv_reservedSMEM_offset_0_alias, 0, 64
	.other		__nv_reservedSMEM_offset_0_alias,@"STO_CUDA_RESERVED_SHARED STV_DEFAULT"
__nv_reservedSMEM_offset_0_alias:
	.zero		0
	.zero		64


//--------------------- .nv.constant0._Z6vecAddPdS_S_i --------------------------
	.section	.nv.constant0._Z6vecAddPdS_S_i,"a",@progbits
	.sectionflags	@""
	.align	4
.nv.constant0._Z6vecAddPdS_S_i:
	.zero		924


//--------------------- SYMBOLS --------------------------

	.type		.nv.reservedSmem.offset0,@object
	.size		.nv.reservedSmem.offset0,0x4
